//
// Generated by NVIDIA NVVM Compiler
//
// Compiler Build ID: CL-36424714
// Cuda compilation tools, release 13.0, V13.0.88
// Based on NVVM 20.0.0
//

.version 9.0
.target sm_100
.address_size 64

	// .globl	_Z7mysgemmiiiPKfS0_Pf

.visible .entry _Z7mysgemmiiiPKfS0_Pf(
	.param .u32 _Z7mysgemmiiiPKfS0_Pf_param_0,
	.param .u32 _Z7mysgemmiiiPKfS0_Pf_param_1,
	.param .u32 _Z7mysgemmiiiPKfS0_Pf_param_2,
	.param .u64 .ptr .align 1 _Z7mysgemmiiiPKfS0_Pf_param_3,
	.param .u64 .ptr .align 1 _Z7mysgemmiiiPKfS0_Pf_param_4,
	.param .u64 .ptr .align 1 _Z7mysgemmiiiPKfS0_Pf_param_5
)
{


	ret;

}


// ===== COMPILED SASS (sm_100) =====

	.target	sm_100

	.elftype	@"ET_EXEC"


//--------------------- .note.nv.tkinfo           --------------------------
	.section	.note.nv.tkinfo,"",@"SHT_NOTE"
	.sectionflags	@"SHF_NOTE_NV_TKINFO"
	.tkinfo
        /*0018*/ 	.word	0x00000002
        /*0030*/ 	.string	""
        /*0030*/ 	.string	"ptxas"
        /*0030*/ 	.string	"Cuda compilation tools, release 13.0, V13.0.88"
        /*0030*/ 	.string	"Build cuda_13.0.r13.0/compiler.36424714_0"
        /*0030*/ 	.string	"-arch sm_100 -m 64 "



//--------------------- .note.nv.cuinfo           --------------------------
	.section	.note.nv.cuinfo,"",@"SHT_NOTE"
	.sectionflags	@"SHF_NOTE_NV_CUINFO"
        /*0018*/ 	.short	0x0002
        /*001a*/ 	.short	0x0064
        /*001c*/ 	.short	0x0082
	.zero		2


//--------------------- .nv.info                  --------------------------
	.section	.nv.info,"",@"SHT_CUDA_INFO"
	.align	4


	//----- nvinfo : EIATTR_REGCOUNT
	.align		4
        /*0000*/ 	.byte	0x04, 0x2f
        /*0002*/ 	.short	(.L_1 - .L_0)
	.align		4
.L_0:
        /*0004*/ 	.word	index@(_Z7mysgemmiiiPKfS0_Pf)
        /*0008*/ 	.word	0x00000004


	//----- nvinfo : EIATTR_FRAME_SIZE
	.align		4
.L_1:
        /*000c*/ 	.byte	0x04, 0x11
        /*000e*/ 	.short	(.L_3 - .L_2)
	.align		4
.L_2:
        /*0010*/ 	.word	index@(_Z7mysgemmiiiPKfS0_Pf)
        /*0014*/ 	.word	0x00000000


	//----- nvinfo : EIATTR_MIN_STACK_SIZE
	.align		4
.L_3:
        /*0018*/ 	.byte	0x04, 0x12
        /*001a*/ 	.short	(.L_5 - .L_4)
	.align		4
.L_4:
        /*001c*/ 	.word	index@(_Z7mysgemmiiiPKfS0_Pf)
        /*0020*/ 	.word	0x00000000
.L_5:


//--------------------- .nv.compat                --------------------------
	.section	.nv.compat,"",@"SHT_CUDA_COMPAT_INFO"
	.align	4
        /*0000*/ 	.byte	0x02, 0x09, 0x00, 0x00, 0x02, 0x02, 0x01, 0x00, 0x02, 0x05, 0x05, 0x00, 0x03, 0x07, 0x01, 0x01
        /*0010*/ 	.byte	0x02, 0x03, 0x00, 0x00, 0x02, 0x06, 0x01, 0x00, 0x04, 0x0b, 0x08, 0x00, 0x09, 0x00, 0x00, 0x00
        /*0020*/ 	.byte	0x00, 0x00, 0x00, 0x00


//--------------------- .nv.info._Z7mysgemmiiiPKfS0_Pf --------------------------
	.section	.nv.info._Z7mysgemmiiiPKfS0_Pf,"",@"SHT_CUDA_INFO"
	.sectionflags	@""
	.align	4


	//----- nvinfo : EIATTR_CUDA_API_VERSION
	.align		4
        /*0000*/ 	.byte	0x04, 0x37
        /*0002*/ 	.short	(.L_7 - .L_6)
.L_6:
        /*0004*/ 	.word	0x00000082


	//----- nvinfo : EIATTR_KPARAM_INFO
	.align		4
.L_7:
        /*0008*/ 	.byte	0x04, 0x17
        /*000a*/ 	.short	(.L_9 - .L_8)
.L_8:
        /*000c*/ 	.word	0x00000000
        /*0010*/ 	.short	0x0005
        /*0012*/ 	.short	0x0020
        /*0014*/ 	.byte	0x00, 0xf5, 0x21, 0x00


	//----- nvinfo : EIATTR_KPARAM_INFO
	.align		4
.L_9:
        /*0018*/ 	.byte	0x04, 0x17
        /*001a*/ 	.short	(.L_11 - .L_10)
.L_10:
        /*001c*/ 	.word	0x00000000
        /*0020*/ 	.short	0x0004
        /*0022*/ 	.short	0x0018
        /*0024*/ 	.byte	0x00, 0xf5, 0x21, 0x00


	//----- nvinfo : EIATTR_KPARAM_INFO
	.align		4
.L_11:
        /*0028*/ 	.byte	0x04, 0x17
        /*002a*/ 	.short	(.L_13 - .L_12)
.L_12:
        /*002c*/ 	.word	0x00000000
        /*0030*/ 	.short	0x0003
        /*0032*/ 	.short	0x0010
        /*0034*/ 	.byte	0x00, 0xf5, 0x21, 0x00


	//----- nvinfo : EIATTR_KPARAM_INFO
	.align		4
.L_13:
        /*0038*/ 	.byte	0x04, 0x17
        /*003a*/ 	.short	(.L_15 - .L_14)
.L_14:
        /*003c*/ 	.word	0x00000000
        /*0040*/ 	.short	0x0002
        /*0042*/ 	.short	0x0008
        /*0044*/ 	.byte	0x00, 0xf0, 0x11, 0x00


	//----- nvinfo : EIATTR_KPARAM_INFO
	.align		4
.L_15:
        /*0048*/ 	.byte	0x04, 0x17
        /*004a*/ 	.short	(.L_17 - .L_16)
.L_16:
        /*004c*/ 	.word	0x00000000
        /*0050*/ 	.short	0x0001
        /*0052*/ 	.short	0x0004
        /*0054*/ 	.byte	0x00, 0xf0, 0x11, 0x00


	//----- nvinfo : EIATTR_KPARAM_INFO
	.align		4
.L_17:
        /*0058*/ 	.byte	0x04, 0x17
        /*005a*/ 	.short	(.L_19 - .L_18)
.L_18:
        /*005c*/ 	.word	0x00000000
        /*0060*/ 	.short	0x0000
        /*0062*/ 	.short	0x0000
        /*0064*/ 	.byte	0x00, 0xf0, 0x11, 0x00


	//----- nvinfo : EIATTR_SPARSE_MMA_MASK
	.align		4
.L_19:
        /*0068*/ 	.byte	0x03, 0x50
        /*006a*/ 	.short	0x0000


	//----- nvinfo : EIATTR_MAXREG_COUNT
	.align		4
        /*006c*/ 	.byte	0x03, 0x1b
        /*006e*/ 	.short	0x00ff


	//----- nvinfo : EIATTR_MERCURY_ISA_VERSION
	.align		4
        /*0070*/ 	.byte	0x03, 0x5f
        /*0072*/ 	.short	0x0101


	//----- nvinfo : EIATTR_VRC_CTA_INIT_COUNT
	.align		4
        /*0074*/ 	.byte	0x02, 0x4a
	.zero		1
	.zero		1


	//----- nvinfo : EIATTR_EXIT_INSTR_OFFSETS
	.align		4
        /*0078*/ 	.byte	0x04, 0x1c
        /*007a*/ 	.short	(.L_21 - .L_20)


	//   ....[0]....
.L_20:
        /*007c*/ 	.word	0x00000010


	//----- nvinfo : EIATTR_CBANK_PARAM_SIZE
	.align		4
.L_21:
        /*0080*/ 	.byte	0x03, 0x19
        /*0082*/ 	.short	0x0028


	//----- nvinfo : EIATTR_PARAM_CBANK
	.align		4
        /*0084*/ 	.byte	0x04, 0x0a
        /*0086*/ 	.short	(.L_23 - .L_22)
	.align		4
.L_22:
        /*0088*/ 	.word	index@(.nv.constant0._Z7mysgemmiiiPKfS0_Pf)
        /*008c*/ 	.short	0x0380
        /*008e*/ 	.short	0x0028


	//----- nvinfo : EIATTR_SW_WAR
	.align		4
.L_23:
        /*0090*/ 	.byte	0x04, 0x36
        /*0092*/ 	.short	(.L_25 - .L_24)
.L_24:
        /*0094*/ 	.word	0x00000008
.L_25:


//--------------------- .nv.callgraph             --------------------------
	.section	.nv.callgraph,"",@"SHT_CUDA_CALLGRAPH"
	.align	4
	.sectionentsize	8
	.align		4
        /*0000*/ 	.word	0x00000000
	.align		4
        /*0004*/ 	.word	0xffffffff
	.align		4
        /*0008*/ 	.word	0x00000000
	.align		4
        /*000c*/ 	.word	0xfffffffe
	.align		4
        /*0010*/ 	.word	0x00000000
	.align		4
        /*0014*/ 	.word	0xfffffffd
	.align		4
        /*0018*/ 	.word	0x00000000
	.align		4
        /*001c*/ 	.word	0xfffffffc


//--------------------- .text._Z7mysgemmiiiPKfS0_Pf --------------------------
	.section	.text._Z7mysgemmiiiPKfS0_Pf,"ax",@progbits
	.align	128
        .global         _Z7mysgemmiiiPKfS0_Pf
        .type           _Z7mysgemmiiiPKfS0_Pf,@function
        .size           _Z7mysgemmiiiPKfS0_Pf,(.L_x_1 - _Z7mysgemmiiiPKfS0_Pf)
        .other          _Z7mysgemmiiiPKfS0_Pf,@"STO_CUDA_ENTRY STV_DEFAULT"
_Z7mysgemmiiiPKfS0_Pf:
.text._Z7mysgemmiiiPKfS0_Pf:
[----:B------:R-:W-:Y:S01]  /*0000*/  LDC R1, c[0x0][0x37c] ;  /* 0x0000df00ff017b82 */ /* 0x000fe20000000800 */
[----:B------:R-:W-:Y:S05]  /*0010*/  EXIT ;  /* 0x000000000000794d */ /* 0x000fea0003800000 */
.L_x_0:
[----:B------:R-:W-:-:S00]  /*0020*/  BRA `(.L_x_0) ;  /* 0xfffffffc00fc7947 */ /* 0x000fc0000383ffff */
[----:B------:R-:W-:-:S00]  /*0030*/  NOP ;  /* 0x0000000000007918 */ /* 0x000fc00000000000 */
        /* <DEDUP_REMOVED lines=12> */
.L_x_1:


//--------------------- .nv.shared.reserved.0     --------------------------
	.section	.nv.shared.reserved.0,"aw",@nobits
	.weak		__nv_reservedSMEM_offset_0_alias
	.size		__nv_reservedSMEM_offset_0_alias, 0, 64
	.other		__nv_reservedSMEM_offset_0_alias,@"STO_CUDA_RESERVED_SHARED STV_DEFAULT"
__nv_reservedSMEM_offset_0_alias:
	.zero		0
	.zero		64


//--------------------- .nv.constant0._Z7mysgemmiiiPKfS0_Pf --------------------------
	.section	.nv.constant0._Z7mysgemmiiiPKfS0_Pf,"a",@progbits
	.sectionflags	@""
	.align	4
.nv.constant0._Z7mysgemmiiiPKfS0_Pf:
	.zero		936


//--------------------- SYMBOLS --------------------------

	.type		.nv.reservedSmem.offset0,@object
	.size		.nv.reservedSmem.offset0,0x4
